	.headerflags	@"EF_CUDA_TEXMODE_UNIFIED EF_CUDA_64BIT_ADDRESS EF_CUDA_ACCELERATORS EF_CUDA_SM90 EF_CUDA_VIRTUAL_SM(EF_CUDA_SM90)"
	.elftype	@"ET_EXEC"


//--------------------- .nv.info                  --------------------------
	.section	.nv.info,"",@"SHT_CUDA_INFO"
	.align	4


	//----- nvinfo : EIATTR_REGCOUNT
	.align		4
        /*0000*/ 	.byte	0x04, 0x2f
        /*0002*/ 	.short	(.L_3 - .L_2)
	.align		4
.L_2:
        /*0004*/ 	.word	index@(triton_poi_fused__native_batch_norm_legit_no_training_relu_3)
        /*0008*/ 	.word	0x00000011


	//----- nvinfo : EIATTR_MIN_STACK_SIZE
	.align		4
.L_3:
        /*000c*/ 	.byte	0x04, 0x12
        /*000e*/ 	.short	(.L_5 - .L_4)
	.align		4
.L_4:
        /*0010*/ 	.word	index@(triton_poi_fused__native_batch_norm_legit_no_training_relu_3)
        /*0014*/ 	.word	0x00000000


	//----- nvinfo : EIATTR_FRAME_SIZE
	.align		4
.L_5:
        /*0018*/ 	.byte	0x04, 0x11
        /*001a*/ 	.short	(.L_7 - .L_6)
	.align		4
.L_6:
        /*001c*/ 	.word	index@(triton_poi_fused__native_batch_norm_legit_no_training_relu_3)
        /*0020*/ 	.word	0x00000000


	//----- nvinfo : EIATTR_MIN_STACK_SIZE
	.align		4
.L_7:
        /*0024*/ 	.byte	0x04, 0x12
        /*0026*/ 	.short	(.L_9 - .L_8)
	.align		4
.L_8:
        /*0028*/ 	.word	index@(triton_poi_fused__native_batch_norm_legit_no_training_relu_3)
        /*002c*/ 	.word	0x00000000
.L_9:


//--------------------- .nv.info.triton_poi_fused__native_batch_norm_legit_no_training_relu_3 --------------------------
	.section	.nv.info.triton_poi_fused__native_batch_norm_legit_no_training_relu_3,"",@"SHT_CUDA_INFO"
	.sectionflags	@""
	.align	4


	//----- nvinfo : EIATTR_CUDA_API_VERSION
	.align		4
        /*0000*/ 	.byte	0x04, 0x37
        /*0002*/ 	.short	(.L_11 - .L_10)
.L_10:
        /*0004*/ 	.word	0x0000007c


	//----- nvinfo : EIATTR_KPARAM_INFO
	.align		4
.L_11:
        /*0008*/ 	.byte	0x04, 0x17
        /*000a*/ 	.short	(.L_13 - .L_12)
.L_12:
        /*000c*/ 	.word	0x00000000
        /*0010*/ 	.short	0x0006
        /*0012*/ 	.short	0x0030
        /*0014*/ 	.byte	0x00, 0xf0, 0x11, 0x00


	//----- nvinfo : EIATTR_KPARAM_INFO
	.align		4
.L_13:
        /*0018*/ 	.byte	0x04, 0x17
        /*001a*/ 	.short	(.L_15 - .L_14)
.L_14:
        /*001c*/ 	.word	0x00000000
        /*0020*/ 	.short	0x0005
        /*0022*/ 	.short	0x0028
        /*0024*/ 	.byte	0x00, 0xf4, 0x21, 0x00


	//----- nvinfo : EIATTR_KPARAM_INFO
	.align		4
.L_15:
        /*0028*/ 	.byte	0x04, 0x17
        /*002a*/ 	.short	(.L_17 - .L_16)
.L_16:
        /*002c*/ 	.word	0x00000000
        /*0030*/ 	.short	0x0004
        /*0032*/ 	.short	0x0020
        /*0034*/ 	.byte	0x00, 0xf4, 0x21, 0x00


	//----- nvinfo : EIATTR_KPARAM_INFO
	.align		4
.L_17:
        /*0038*/ 	.byte	0x04, 0x17
        /*003a*/ 	.short	(.L_19 - .L_18)
.L_18:
        /*003c*/ 	.word	0x00000000
        /*0040*/ 	.short	0x0003
        /*0042*/ 	.short	0x0018
        /*0044*/ 	.byte	0x00, 0xf4, 0x21, 0x00


	//----- nvinfo : EIATTR_KPARAM_INFO
	.align		4
.L_19:
        /*0048*/ 	.byte	0x04, 0x17
        /*004a*/ 	.short	(.L_21 - .L_20)
.L_20:
        /*004c*/ 	.word	0x00000000
        /*0050*/ 	.short	0x0002
        /*0052*/ 	.short	0x0010
        /*0054*/ 	.byte	0x00, 0xf4, 0x21, 0x00


	//----- nvinfo : EIATTR_KPARAM_INFO
	.align		4
.L_21:
        /*0058*/ 	.byte	0x04, 0x17
        /*005a*/ 	.short	(.L_23 - .L_22)
.L_22:
        /*005c*/ 	.word	0x00000000
        /*0060*/ 	.short	0x0001
        /*0062*/ 	.short	0x0008
        /*0064*/ 	.byte	0x00, 0xf4, 0x21, 0x00


	//----- nvinfo : EIATTR_KPARAM_INFO
	.align		4
.L_23:
        /*0068*/ 	.byte	0x04, 0x17
        /*006a*/ 	.short	(.L_25 - .L_24)
.L_24:
        /*006c*/ 	.word	0x00000000
        /*0070*/ 	.short	0x0000
        /*0072*/ 	.short	0x0000
        /*0074*/ 	.byte	0x00, 0xf4, 0x21, 0x00


	//----- nvinfo : EIATTR_SPARSE_MMA_MASK
	.align		4
.L_25:
        /*0078*/ 	.byte	0x03, 0x50
        /*007a*/ 	.short	0x0000


	//----- nvinfo : EIATTR_MAXREG_COUNT
	.align		4
        /*007c*/ 	.byte	0x03, 0x1b
        /*007e*/ 	.short	0x00ff


	//----- nvinfo : EIATTR_EXIT_INSTR_OFFSETS
	.align		4
        /*0080*/ 	.byte	0x04, 0x1c
        /*0082*/ 	.short	(.L_27 - .L_26)


	//   ....[0]....
.L_26:
        /*0084*/ 	.word	0x00000350


	//----- nvinfo : EIATTR_REQNTID
	.align		4
.L_27:
        /*0088*/ 	.byte	0x04, 0x10
        /*008a*/ 	.short	(.L_29 - .L_28)
.L_28:
        /*008c*/ 	.word	0x00000100
        /*0090*/ 	.word	0x00000001
        /*0094*/ 	.word	0x00000001


	//----- nvinfo : EIATTR_CBANK_PARAM_SIZE
	.align		4
.L_29:
        /*0098*/ 	.byte	0x03, 0x19
        /*009a*/ 	.short	0x0034


	//----- nvinfo : EIATTR_PARAM_CBANK
	.align		4
        /*009c*/ 	.byte	0x04, 0x0a
        /*009e*/ 	.short	(.L_31 - .L_30)
	.align		4
.L_30:
        /*00a0*/ 	.word	index@(.nv.constant0.triton_poi_fused__native_batch_norm_legit_no_training_relu_3)
        /*00a4*/ 	.short	0x0210
        /*00a6*/ 	.short	0x0034


	//----- nvinfo : EIATTR_SW_WAR
	.align		4
.L_31:
        /*00a8*/ 	.byte	0x04, 0x36
        /*00aa*/ 	.short	(.L_33 - .L_32)
.L_32:
        /*00ac*/ 	.word	0x00000008
.L_33:


//--------------------- .nv.callgraph             --------------------------
	.section	.nv.callgraph,"",@"SHT_CUDA_CALLGRAPH"
	.align	4
	.sectionentsize	8
	.align		4
        /*0000*/ 	.word	0x00000000
	.align		4
        /*0004*/ 	.word	0xffffffff
	.align		4
        /*0008*/ 	.word	0x00000000
	.align		4
        /*000c*/ 	.word	0xfffffffe
	.align		4
        /*0010*/ 	.word	0x00000000
	.align		4
        /*0014*/ 	.word	0xfffffffd
	.align		4
        /*0018*/ 	.word	0x00000000
	.align		4
        /*001c*/ 	.word	0xfffffffc


//--------------------- .nv.constant4             --------------------------
	.section	.nv.constant4,"a",@progbits
	.align	8
	.align		8
.nv.constant4:
        /*0000*/ 	.dword	_$_str
	.align		8
        /*0008*/ 	.dword	_$_str_$_2


//--------------------- .text.triton_poi_fused__native_batch_norm_legit_no_training_relu_3 --------------------------
	.section	.text.triton_poi_fused__native_batch_norm_legit_no_training_relu_3,"ax",@progbits
	.align	128
        .global         triton_poi_fused__native_batch_norm_legit_no_training_relu_3
        .type           triton_poi_fused__native_batch_norm_legit_no_training_relu_3,@function
        .size           triton_poi_fused__native_batch_norm_legit_no_training_relu_3,(.L_x_1 - triton_poi_fused__native_batch_norm_legit_no_training_relu_3)
        .other          triton_poi_fused__native_batch_norm_legit_no_training_relu_3,@"STO_CUDA_ENTRY STV_DEFAULT"
triton_poi_fused__native_batch_norm_legit_no_training_relu_3:
.text.triton_poi_fused__native_batch_norm_legit_no_training_relu_3:
[----:B------:R-:W-:Y:S01]  /*0000*/  LDC R1, c[0x0][0x28] ;  /* 0x00000a00ff017b82 */ /* 0x000fe20000000800 */
[----:B------:R-:W1:Y:S07]  /*0010*/  S2R R0, SR_TID.X ;  /* 0x0000000000007919 */ /* 0x000e6e0000002100 */
[----:B------:R-:W2:Y:S01]  /*0020*/  LDC.64 R6, c[0x0][0x220] ;  /* 0x00008800ff067b82 */ /* 0x000ea20000000a00 */
[----:B------:R-:W-:Y:S01]  /*0030*/  ULDC.64 UR4, c[0x0][0x208] ;  /* 0x0000820000047ab9 */ /* 0x000fe20000000a00 */
[----:B------:R-:W3:Y:S06]  /*0040*/  S2R R5, SR_CTAID.X ;  /* 0x0000000000057919 */ /* 0x000eec0000002500 */
[----:B------:R-:W4:Y:S08]  /*0050*/  LDC.64 R8, c[0x0][0x228] ;  /* 0x00008a00ff087b82 */ /* 0x000f300000000a00 */
[----:B------:R-:W5:Y:S01]  /*0060*/  LDC.64 R10, c[0x0][0x230] ;  /* 0x00008c00ff0a7b82 */ /* 0x000f620000000a00 */
[----:B-1----:R-:W-:-:S02]  /*0070*/  SHF.L.U32 R0, R0, 0x1, RZ ;  /* 0x0000000100007819 */ /* 0x002fc400000006ff */
[----:B---3--:R-:W-:Y:S02]  /*0080*/  SHF.R.S32.HI R3, RZ, 0x16, R5 ;  /* 0x00000016ff037819 */ /* 0x008fe40000011405 */
[----:B------:R-:W-:Y:S02]  /*0090*/  LOP3.LUT R0, R0, 0x1fe, RZ, 0xc0, !PT ;  /* 0x000001fe00007812 */ /* 0x000fe400078ec0ff */
[----:B------:R-:W-:Y:S02]  /*00a0*/  SGXT R3, R3, 0x1 ;  /* 0x000000010303781a */ /* 0x000fe40000000200 */
[----:B------:R-:W-:Y:S02]  /*00b0*/  LEA R0, R5, R0, 0x9 ;  /* 0x0000000005007211 */ /* 0x000fe400078e48ff */
[----:B------:R-:W1:Y:S02]  /*00c0*/  LDC.64 R4, c[0x0][0x218] ;  /* 0x00008600ff047b82 */ /* 0x000e640000000a00 */
[----:B------:R-:W-:-:S04]  /*00d0*/  LEA.HI R3, R3, R0, RZ, 0xa ;  /* 0x0000000003037211 */ /* 0x000fc800078f50ff */
[----:B------:R-:W-:-:S04]  /*00e0*/  SHF.R.S32.HI R3, RZ, 0xa, R3 ;  /* 0x0000000aff037819 */ /* 0x000fc80000011403 */
[----:B------:R-:W-:-:S04]  /*00f0*/  LEA.HI R2, R3, R3, RZ, 0x7 ;  /* 0x0000000303027211 */ /* 0x000fc800078f38ff */
[----:B------:R-:W-:-:S04]  /*0100*/  LOP3.LUT R2, R2, 0xffffff80, RZ, 0xc0, !PT ;  /* 0xffffff8002027812 */ /* 0x000fc800078ec0ff */
[----:B------:R-:W-:Y:S02]  /*0110*/  IADD3 R13, R3, -R2, RZ ;  /* 0x80000002030d7210 */ /* 0x000fe40007ffe0ff */
[----:B------:R-:W3:Y:S03]  /*0120*/  LDC.64 R2, c[0x0][0x210] ;  /* 0x00008400ff027b82 */ /* 0x000ee60000000a00 */
[----:B--2---:R-:W-:-:S06]  /*0130*/  IMAD.WIDE R6, R13, 0x4, R6 ;  /* 0x000000040d067825 */ /* 0x004fcc00078e0206 */
[----:B------:R-:W2:Y:S01]  /*0140*/  LDG.E.EL R6, desc[UR4][R6.64] ;  /* 0x0000000406067981 */ /* 0x000ea2000c2e1900 */
[----:B-1----:R-:W-:-:S05]  /*0150*/  IMAD.WIDE R4, R13, 0x4, R4 ;  /* 0x000000040d047825 */ /* 0x002fca00078e0204 */
[----:B------:R1:W2:Y:S01]  /*0160*/  LDG.E.EL R12, desc[UR4][R4.64] ;  /* 0x00000004040c7981 */ /* 0x0002a2000c2e1900 */
[----:B---3--:R-:W-:Y:S01]  /*0170*/  IMAD.WIDE R2, R0, 0x4, R2 ;  /* 0x0000000400027825 */ /* 0x008fe200078e0202 */
[----:B------:R-:W-:Y:S01]  /*0180*/  HFMA2.MMA R14, -RZ, RZ, 1.625, 0 ;  /* 0x3e800000ff0e7435 */ /* 0x000fe200000001ff */
[----:B-1----:R-:W1:Y:S04]  /*0190*/  LDC.64 R4, c[0x0][0x238] ;  /* 0x00008e00ff047b82 */ /* 0x002e680000000a00 */
[----:B------:R-:W3:Y:S01]  /*01a0*/  LDG.E.64 R2, desc[UR4][R2.64] ;  /* 0x0000000402027981 */ /* 0x000ee2000c1e1b00 */
[----:B----4-:R-:W-:-:S04]  /*01b0*/  IMAD.WIDE R8, R13, 0x4, R8 ;  /* 0x000000040d087825 */ /* 0x010fc800078e0208 */
[----:B-----5:R-:W-:Y:S02]  /*01c0*/  IMAD.WIDE R10, R13, 0x4, R10 ;  /* 0x000000040d0a7825 */ /* 0x020fe400078e020a */
[----:B------:R-:W4:Y:S04]  /*01d0*/  LDG.E.EL R8, desc[UR4][R8.64] ;  /* 0x0000000408087981 */ /* 0x000f28000c2e1900 */
[----:B------:R-:W4:Y:S01]  /*01e0*/  LDG.E.EL R11, desc[UR4][R10.64] ;  /* 0x000000040a0b7981 */ /* 0x000f22000c2e1900 */
[----:B-1----:R-:W-:-:S04]  /*01f0*/  IMAD.WIDE R4, R0, 0x4, R4 ;  /* 0x0000000400047825 */ /* 0x002fc800078e0204 */
[----:B--2---:R-:W-:-:S04]  /*0200*/  FADD R6, R6, 9.9999997473787516356e-06 ;  /* 0x3727c5ac06067421 */ /* 0x004fc80000000000 */
[----:B------:R-:W1:Y:S02]  /*0210*/  MUFU.SQRT R7, R6 ;  /* 0x0000000600077308 */ /* 0x000e640000002000 */
[C---:B-1----:R-:W-:Y:S02]  /*0220*/  FSETP.GT.AND P0, PT, R7.reuse, 8.50705917302346158658e+37, PT ;  /* 0x7e8000000700780b */ /* 0x042fe40003f04000 */
[----:B------:R-:W-:-:S11]  /*0230*/  FSETP.GEU.AND P1, PT, R7, 1.175494350822287508e-38, PT ;  /* 0x008000000700780b */ /* 0x000fd60003f2e000 */
[----:B------:R-:W-:-:S04]  /*0240*/  @P0 FMUL R7, R7, 0.25 ;  /* 0x3e80000007070820 */ /* 0x000fc80000400000 */
[----:B------:R-:W-:-:S06]  /*0250*/  @!P1 FMUL R7, R7, 16777216 ;  /* 0x4b80000007079820 */ /* 0x000fcc0000400000 */
[----:B------:R-:W1:Y:S01]  /*0260*/  MUFU.RCP R7, R7 ;  /* 0x0000000700077308 */ /* 0x000e620000001000 */
[----:B------:R-:W-:Y:S01]  /*0270*/  FSEL R14, R14, 1, P0 ;  /* 0x3f8000000e0e7808 */ /* 0x000fe20000000000 */
[----:B---3--:R-:W-:-:S04]  /*0280*/  FADD R2, R2, -R12 ;  /* 0x8000000c02027221 */ /* 0x008fc80000000000 */
[----:B------:R-:W-:Y:S01]  /*0290*/  @!P1 FMUL R14, R14, 16777216 ;  /* 0x4b8000000e0e9820 */ /* 0x000fe20000400000 */
[----:B------:R-:W-:-:S03]  /*02a0*/  FADD R3, R3, -R12 ;  /* 0x8000000c03037221 */ /* 0x000fc60000000000 */
[----:B-1----:R-:W-:-:S04]  /*02b0*/  FMUL R14, R7, R14 ;  /* 0x0000000e070e7220 */ /* 0x002fc80000400000 */
[-C--:B------:R-:W-:Y:S01]  /*02c0*/  FMUL R2, R2, R14.reuse ;  /* 0x0000000e02027220 */ /* 0x080fe20000400000 */
[----:B------:R-:W-:-:S03]  /*02d0*/  FMUL R14, R3, R14 ;  /* 0x0000000e030e7220 */ /* 0x000fc60000400000 */
[C-C-:B----4-:R-:W-:Y:S01]  /*02e0*/  FFMA R2, R8.reuse, R2, R11.reuse ;  /* 0x0000000208027223 */ /* 0x150fe2000000000b */
[----:B------:R-:W-:-:S04]  /*02f0*/  FFMA R14, R8, R14, R11 ;  /* 0x0000000e080e7223 */ /* 0x000fc8000000000b */
[----:B------:R-:W-:Y:S02]  /*0300*/  FSETP.GEU.AND P0, PT, R2, RZ, PT ;  /* 0x000000ff0200720b */ /* 0x000fe40003f0e000 */
[----:B------:R-:W-:Y:S02]  /*0310*/  FSETP.GEU.AND P1, PT, R14, RZ, PT ;  /* 0x000000ff0e00720b */ /* 0x000fe40003f2e000 */
[----:B------:R-:W-:Y:S02]  /*0320*/  FSEL R2, R2, RZ, P0 ;  /* 0x000000ff02027208 */ /* 0x000fe40000000000 */
[----:B------:R-:W-:-:S05]  /*0330*/  FSEL R3, R14, RZ, P1 ;  /* 0x000000ff0e037208 */ /* 0x000fca0000800000 */
[----:B------:R-:W-:Y:S01]  /*0340*/  STG.E.64 desc[UR4][R4.64], R2 ;  /* 0x0000000204007986 */ /* 0x000fe2000c101b04 */
[----:B------:R-:W-:Y:S05]  /*0350*/  EXIT ;  /* 0x000000000000794d */ /* 0x000fea0003800000 */
.L_x_0:
[----:B------:R-:W-:-:S00]  /*0360*/  BRA `(.L_x_0) ;  /* 0xfffffffc00fc7947 */ /* 0x000fc0000383ffff */
[----:B------:R-:W-:-:S00]  /*0370*/  NOP ;  /* 0x0000000000007918 */ /* 0x000fc00000000000 */
        /* <DEDUP_REMOVED lines=8> */
.L_x_1:


//--------------------- .nv.global.init           --------------------------
	.section	.nv.global.init,"aw",@progbits
.nv.global.init:
	.type		_$_str,@object
	.size		_$_str,(_$_str_$_2 - _$_str)
_$_str:
        /*0000*/ 	.byte	0x5f, 0x5f, 0x43, 0x55, 0x44, 0x41, 0x5f, 0x46, 0x54, 0x5a, 0x00
	.type		_$_str_$_2,@object
	.size		_$_str_$_2,(.L_1 - _$_str_$_2)
_$_str_$_2:
        /*000b*/ 	.byte	0x5f, 0x5f, 0x43, 0x55, 0x44, 0x41, 0x5f, 0x50, 0x52, 0x45, 0x43, 0x5f, 0x53, 0x51, 0x52, 0x54
        /*001b*/ 	.byte	0x00
.L_1:


//--------------------- .nv.constant0.triton_poi_fused__native_batch_norm_legit_no_training_relu_3 --------------------------
	.section	.nv.constant0.triton_poi_fused__native_batch_norm_legit_no_training_relu_3,"a",@progbits
	.sectionflags	@""
	.align	4
.nv.constant0.triton_poi_fused__native_batch_norm_legit_no_training_relu_3:
	.zero		580
